//
// Generated by NVIDIA NVVM Compiler
//
// Compiler Build ID: CL-36424714
// Cuda compilation tools, release 13.0, V13.0.88
// Based on NVVM 20.0.0
//

.version 9.0
.target sm_100
.address_size 64

	// .globl	_Z3addPiS_

.visible .entry _Z3addPiS_(
	.param .u64 .ptr .align 1 _Z3addPiS__param_0,
	.param .u64 .ptr .align 1 _Z3addPiS__param_1
)
{
	.reg .b32 	%r<4>;
	.reg .b64 	%rd<8>;

	ld.param.u64 	%rd1, [_Z3addPiS__param_0];
	ld.param.u64 	%rd2, [_Z3addPiS__param_1];
	cvta.to.global.u64 	%rd3, %rd2;
	cvta.to.global.u64 	%rd4, %rd1;
	mov.u32 	%r1, %tid.x;
	mul.wide.u32 	%rd5, %r1, 4;
	add.s64 	%rd6, %rd4, %rd5;
	ld.global.u32 	%r2, [%rd6];
	mul.lo.s32 	%r3, %r2, %r2;
	add.s64 	%rd7, %rd3, %rd5;
	st.global.u32 	[%rd7], %r3;
	ret;

}


// ===== COMPILED SASS (sm_100) =====

	.target	sm_100

	.elftype	@"ET_EXEC"


//--------------------- .note.nv.tkinfo           --------------------------
	.section	.note.nv.tkinfo,"",@"SHT_NOTE"
	.sectionflags	@"SHF_NOTE_NV_TKINFO"
	.tkinfo
        /*0018*/ 	.word	0x00000002
        /*0030*/ 	.string	""
        /*0030*/ 	.string	"ptxas"
        /*0030*/ 	.string	"Cuda compilation tools, release 13.0, V13.0.88"
        /*0030*/ 	.string	"Build cuda_13.0.r13.0/compiler.36424714_0"
        /*0030*/ 	.string	"-arch sm_100 -m 64 "



//--------------------- .note.nv.cuinfo           --------------------------
	.section	.note.nv.cuinfo,"",@"SHT_NOTE"
	.sectionflags	@"SHF_NOTE_NV_CUINFO"
        /*0018*/ 	.short	0x0002
        /*001a*/ 	.short	0x0064
        /*001c*/ 	.short	0x0082
	.zero		2


//--------------------- .nv.info                  --------------------------
	.section	.nv.info,"",@"SHT_CUDA_INFO"
	.align	4


	//----- nvinfo : EIATTR_REGCOUNT
	.align		4
        /*0000*/ 	.byte	0x04, 0x2f
        /*0002*/ 	.short	(.L_1 - .L_0)
	.align		4
.L_0:
        /*0004*/ 	.word	index@(_Z3addPiS_)
        /*0008*/ 	.word	0x0000000a


	//----- nvinfo : EIATTR_FRAME_SIZE
	.align		4
.L_1:
        /*000c*/ 	.byte	0x04, 0x11
        /*000e*/ 	.short	(.L_3 - .L_2)
	.align		4
.L_2:
        /*0010*/ 	.word	index@(_Z3addPiS_)
        /*0014*/ 	.word	0x00000000


	//----- nvinfo : EIATTR_MIN_STACK_SIZE
	.align		4
.L_3:
        /*0018*/ 	.byte	0x04, 0x12
        /*001a*/ 	.short	(.L_5 - .L_4)
	.align		4
.L_4:
        /*001c*/ 	.word	index@(_Z3addPiS_)
        /*0020*/ 	.word	0x00000000
.L_5:


//--------------------- .nv.compat                --------------------------
	.section	.nv.compat,"",@"SHT_CUDA_COMPAT_INFO"
	.align	4
        /*0000*/ 	.byte	0x02, 0x09, 0x00, 0x00, 0x02, 0x02, 0x01, 0x00, 0x02, 0x05, 0x05, 0x00, 0x03, 0x07, 0x01, 0x01
        /*0010*/ 	.byte	0x02, 0x03, 0x00, 0x00, 0x02, 0x06, 0x01, 0x00, 0x04, 0x0b, 0x08, 0x00, 0x09, 0x00, 0x00, 0x00
        /*0020*/ 	.byte	0x00, 0x00, 0x00, 0x00


//--------------------- .nv.info._Z3addPiS_       --------------------------
	.section	.nv.info._Z3addPiS_,"",@"SHT_CUDA_INFO"
	.sectionflags	@""
	.align	4


	//----- nvinfo : EIATTR_CUDA_API_VERSION
	.align		4
        /*0000*/ 	.byte	0x04, 0x37
        /*0002*/ 	.short	(.L_7 - .L_6)
.L_6:
        /*0004*/ 	.word	0x00000082


	//----- nvinfo : EIATTR_KPARAM_INFO
	.align		4
.L_7:
        /*0008*/ 	.byte	0x04, 0x17
        /*000a*/ 	.short	(.L_9 - .L_8)
.L_8:
        /*000c*/ 	.word	0x00000000
        /*0010*/ 	.short	0x0001
        /*0012*/ 	.short	0x0008
        /*0014*/ 	.byte	0x00, 0xf5, 0x21, 0x00


	//----- nvinfo : EIATTR_KPARAM_INFO
	.align		4
.L_9:
        /*0018*/ 	.byte	0x04, 0x17
        /*001a*/ 	.short	(.L_11 - .L_10)
.L_10:
        /*001c*/ 	.word	0x00000000
        /*0020*/ 	.short	0x0000
        /*0022*/ 	.short	0x0000
        /*0024*/ 	.byte	0x00, 0xf5, 0x21, 0x00


	//----- nvinfo : EIATTR_SPARSE_MMA_MASK
	.align		4
.L_11:
        /*0028*/ 	.byte	0x03, 0x50
        /*002a*/ 	.short	0x0000


	//----- nvinfo : EIATTR_MAXREG_COUNT
	.align		4
        /*002c*/ 	.byte	0x03, 0x1b
        /*002e*/ 	.short	0x00ff


	//----- nvinfo : EIATTR_MERCURY_ISA_VERSION
	.align		4
        /*0030*/ 	.byte	0x03, 0x5f
        /*0032*/ 	.short	0x0101


	//----- nvinfo : EIATTR_VRC_CTA_INIT_COUNT
	.align		4
        /*0034*/ 	.byte	0x02, 0x4a
	.zero		1
	.zero		1


	//----- nvinfo : EIATTR_EXIT_INSTR_OFFSETS
	.align		4
        /*0038*/ 	.byte	0x04, 0x1c
        /*003a*/ 	.short	(.L_13 - .L_12)


	//   ....[0]....
.L_12:
        /*003c*/ 	.word	0x000000a0


	//----- nvinfo : EIATTR_CBANK_PARAM_SIZE
	.align		4
.L_13:
        /*0040*/ 	.byte	0x03, 0x19
        /*0042*/ 	.short	0x0010


	//----- nvinfo : EIATTR_PARAM_CBANK
	.align		4
        /*0044*/ 	.byte	0x04, 0x0a
        /*0046*/ 	.short	(.L_15 - .L_14)
	.align		4
.L_14:
        /*0048*/ 	.word	index@(.nv.constant0._Z3addPiS_)
        /*004c*/ 	.short	0x0380
        /*004e*/ 	.short	0x0010


	//----- nvinfo : EIATTR_SW_WAR
	.align		4
.L_15:
        /*0050*/ 	.byte	0x04, 0x36
        /*0052*/ 	.short	(.L_17 - .L_16)
.L_16:
        /*0054*/ 	.word	0x00000008
.L_17:


//--------------------- .nv.callgraph             --------------------------
	.section	.nv.callgraph,"",@"SHT_CUDA_CALLGRAPH"
	.align	4
	.sectionentsize	8
	.align		4
        /*0000*/ 	.word	0x00000000
	.align		4
        /*0004*/ 	.word	0xffffffff
	.align		4
        /*0008*/ 	.word	0x00000000
	.align		4
        /*000c*/ 	.word	0xfffffffe
	.align		4
        /*0010*/ 	.word	0x00000000
	.align		4
        /*0014*/ 	.word	0xfffffffd
	.align		4
        /*0018*/ 	.word	0x00000000
	.align		4
        /*001c*/ 	.word	0xfffffffc


//--------------------- .text._Z3addPiS_          --------------------------
	.section	.text._Z3addPiS_,"ax",@progbits
	.align	128
        .global         _Z3addPiS_
        .type           _Z3addPiS_,@function
        .size           _Z3addPiS_,(.L_x_1 - _Z3addPiS_)
        .other          _Z3addPiS_,@"STO_CUDA_ENTRY STV_DEFAULT"
_Z3addPiS_:
.text._Z3addPiS_:
[----:B------:R-:W-:Y:S01]  /*0000*/  LDC R1, c[0x0][0x37c] ;  /* 0x0000df00ff017b82 */ /* 0x000fe20000000800 */
[----:B------:R-:W0:Y:S07]  /*0010*/  S2R R7, SR_TID.X ;  /* 0x0000000000077919 */ /* 0x000e2e0000002100 */
[----:B------:R-:W0:Y:S01]  /*0020*/  LDC.64 R2, c[0x0][0x380] ;  /* 0x0000e000ff027b82 */ /* 0x000e220000000a00 */
[----:B------:R-:W1:Y:S07]  /*0030*/  LDCU.64 UR4, c[0x0][0x358] ;  /* 0x00006b00ff0477ac */ /* 0x000e6e0008000a00 */
[----:B------:R-:W2:Y:S01]  /*0040*/  LDC.64 R4, c[0x0][0x388] ;  /* 0x0000e200ff047b82 */ /* 0x000ea20000000a00 */
[----:B0-----:R-:W-:-:S06]  /*0050*/  IMAD.WIDE.U32 R2, R7, 0x4, R2 ;  /* 0x0000000407027825 */ /* 0x001fcc00078e0002 */
[----:B-1----:R-:W3:Y:S01]  /*0060*/  LDG.E R2, desc[UR4][R2.64] ;  /* 0x0000000402027981 */ /* 0x002ee2000c1e1900 */
[----:B--2---:R-:W-:-:S04]  /*0070*/  IMAD.WIDE.U32 R4, R7, 0x4, R4 ;  /* 0x0000000407047825 */ /* 0x004fc800078e0004 */
[----:B---3--:R-:W-:-:S05]  /*0080*/  IMAD R7, R2, R2, RZ ;  /* 0x0000000202077224 */ /* 0x008fca00078e02ff */
[----:B------:R-:W-:Y:S01]  /*0090*/  STG.E desc[UR4][R4.64], R7 ;  /* 0x0000000704007986 */ /* 0x000fe2000c101904 */
[----:B------:R-:W-:Y:S05]  /*00a0*/  EXIT ;  /* 0x000000000000794d */ /* 0x000fea0003800000 */
.L_x_0:
[----:B------:R-:W-:-:S00]  /*00b0*/  BRA `(.L_x_0) ;  /* 0xfffffffc00fc7947 */ /* 0x000fc0000383ffff */
[----:B------:R-:W-:-:S00]  /*00c0*/  NOP ;  /* 0x0000000000007918 */ /* 0x000fc00000000000 */
        /* <DEDUP_REMOVED lines=11> */
.L_x_1:


//--------------------- .nv.shared.reserved.0     --------------------------
	.section	.nv.shared.reserved.0,"aw",@nobits
	.weak		__nv_reservedSMEM_offset_0_alias
	.size		__nv_reservedSMEM_offset_0_alias, 0, 64
	.other		__nv_reservedSMEM_offset_0_alias,@"STO_CUDA_RESERVED_SHARED STV_DEFAULT"
__nv_reservedSMEM_offset_0_alias:
	.zero		0
	.zero		64


//--------------------- .nv.constant0._Z3addPiS_  --------------------------
	.section	.nv.constant0._Z3addPiS_,"a",@progbits
	.sectionflags	@""
	.align	4
.nv.constant0._Z3addPiS_:
	.zero		912


//--------------------- SYMBOLS --------------------------

	.type		.nv.reservedSmem.offset0,@object
	.size		.nv.reservedSmem.offset0,0x4
